//
// Generated by NVIDIA NVVM Compiler
//
// Compiler Build ID: CL-36424714
// Cuda compilation tools, release 13.0, V13.0.88
// Based on NVVM 20.0.0
//

.version 9.0
.target sm_100
.address_size 64

	// .globl	_Z7dkernelPlS_S_PiS0_S0_

.visible .entry _Z7dkernelPlS_S_PiS0_S0_(
	.param .u64 .ptr .align 1 _Z7dkernelPlS_S_PiS0_S0__param_0,
	.param .u64 .ptr .align 1 _Z7dkernelPlS_S_PiS0_S0__param_1,
	.param .u64 .ptr .align 1 _Z7dkernelPlS_S_PiS0_S0__param_2,
	.param .u64 .ptr .align 1 _Z7dkernelPlS_S_PiS0_S0__param_3,
	.param .u64 .ptr .align 1 _Z7dkernelPlS_S_PiS0_S0__param_4,
	.param .u64 .ptr .align 1 _Z7dkernelPlS_S_PiS0_S0__param_5
)
{
	.reg .pred 	%p<38>;
	.reg .b32 	%r<63>;
	.reg .b64 	%rd<90>;

	ld.param.u64 	%rd28, [_Z7dkernelPlS_S_PiS0_S0__param_0];
	ld.param.u64 	%rd29, [_Z7dkernelPlS_S_PiS0_S0__param_1];
	ld.param.u64 	%rd30, [_Z7dkernelPlS_S_PiS0_S0__param_3];
	ld.param.u64 	%rd31, [_Z7dkernelPlS_S_PiS0_S0__param_4];
	ld.param.u64 	%rd32, [_Z7dkernelPlS_S_PiS0_S0__param_5];
	cvta.to.global.u64 	%rd1, %rd28;
	cvta.to.global.u64 	%rd2, %rd29;
	cvta.to.global.u64 	%rd33, %rd31;
	cvta.to.global.u64 	%rd34, %rd30;
	cvta.to.global.u64 	%rd35, %rd32;
	mov.u32 	%r1, %ctaid.x;
	mov.u32 	%r2, %tid.x;
	ld.global.u32 	%r3, [%rd35];
	ld.global.u32 	%r4, [%rd34];
	ld.global.u32 	%r5, [%rd33];
	shr.u32 	%r36, %r3, 31;
	add.s32 	%r37, %r3, %r36;
	shr.s32 	%r8, %r37, 1;
	neg.s32 	%r6, %r8;
	sub.s32 	%r55, %r1, %r8;
	add.s32 	%r39, %r8, %r1;
	setp.lt.s32 	%p2, %r3, 1;
	setp.gt.s32 	%p3, %r55, %r39;
	or.pred  	%p4, %p2, %p3;
	mov.b64 	%rd88, 0;
	@%p4 bra 	$L__BB0_31;
	add.s32 	%r10, %r6, %r2;
	setp.lt.s32 	%p5, %r8, %r6;
	@%p5 bra 	$L__BB0_31;
	sub.s32 	%r41, %r8, %r6;
	add.s32 	%r42, %r3, -1;
	min.u32 	%r11, %r41, %r42;
	mov.b64 	%rd88, 0;
	mov.b32 	%r56, 0;
$L__BB0_3:
	mov.u32 	%r12, %r55;
	setp.lt.u32 	%p6, %r11, 3;
	setp.lt.s32 	%p7, %r12, 0;
	setp.ge.s32 	%p8, %r12, %r4;
	or.pred  	%p1, %p7, %p8;
	mul.lo.s32 	%r58, %r56, %r3;
	mul.lo.s32 	%r15, %r12, %r5;
	mov.b32 	%r62, 0;
	mov.u32 	%r61, %r10;
	@%p6 bra 	$L__BB0_19;
	add.s32 	%r44, %r11, 1;
	and.b32  	%r45, %r44, -4;
	neg.s32 	%r57, %r45;
	add.s32 	%r60, %r10, 1;
	add.s32 	%r59, %r10, %r15;
$L__BB0_5:
	add.s32 	%r23, %r60, -1;
	@%p1 bra 	$L__BB0_8;
	setp.lt.s32 	%p9, %r23, 0;
	setp.ge.s32 	%p10, %r23, %r5;
	or.pred  	%p11, %p9, %p10;
	@%p11 bra 	$L__BB0_8;
	mul.wide.u32 	%rd39, %r58, 8;
	add.s64 	%rd40, %rd2, %rd39;
	ld.global.u64 	%rd41, [%rd40];
	mul.wide.s32 	%rd42, %r59, 8;
	add.s64 	%rd43, %rd1, %rd42;
	ld.global.u64 	%rd44, [%rd43];
	mad.lo.s64 	%rd88, %rd44, %rd41, %rd88;
$L__BB0_8:
	mul.wide.u32 	%rd45, %r58, 8;
	add.s64 	%rd7, %rd2, %rd45;
	cvt.s64.s32 	%rd46, %r15;
	cvt.s64.s32 	%rd47, %r23;
	add.s64 	%rd48, %rd47, %rd46;
	shl.b64 	%rd49, %rd48, 3;
	add.s64 	%rd8, %rd1, %rd49;
	@%p1 bra 	$L__BB0_11;
	setp.lt.s32 	%p12, %r23, -1;
	setp.ge.s32 	%p13, %r60, %r5;
	or.pred  	%p14, %p12, %p13;
	@%p14 bra 	$L__BB0_11;
	ld.global.u64 	%rd50, [%rd7+8];
	ld.global.u64 	%rd51, [%rd8+8];
	mad.lo.s64 	%rd88, %rd51, %rd50, %rd88;
$L__BB0_11:
	@%p1 bra 	$L__BB0_14;
	add.s32 	%r46, %r60, 1;
	setp.lt.s32 	%p15, %r23, -2;
	setp.ge.s32 	%p16, %r46, %r5;
	or.pred  	%p17, %p15, %p16;
	@%p17 bra 	$L__BB0_14;
	ld.global.u64 	%rd52, [%rd7+16];
	ld.global.u64 	%rd53, [%rd8+16];
	mad.lo.s64 	%rd88, %rd53, %rd52, %rd88;
$L__BB0_14:
	@%p1 bra 	$L__BB0_17;
	add.s32 	%r47, %r60, 2;
	setp.lt.s32 	%p18, %r23, -3;
	setp.ge.s32 	%p19, %r47, %r5;
	or.pred  	%p20, %p18, %p19;
	@%p20 bra 	$L__BB0_17;
	ld.global.u64 	%rd54, [%rd7+24];
	ld.global.u64 	%rd55, [%rd8+24];
	mad.lo.s64 	%rd88, %rd55, %rd54, %rd88;
$L__BB0_17:
	add.s32 	%r60, %r60, 4;
	add.s32 	%r59, %r59, 4;
	add.s32 	%r58, %r58, 4;
	add.s32 	%r57, %r57, 4;
	setp.ne.s32 	%p21, %r57, 0;
	@%p21 bra 	$L__BB0_5;
	add.s32 	%r48, %r11, 1;
	and.b32  	%r62, %r48, -4;
	add.s32 	%r61, %r60, -1;
$L__BB0_19:
	add.s32 	%r49, %r11, 1;
	and.b32  	%r32, %r49, 3;
	setp.eq.s32 	%p22, %r32, 0;
	@%p22 bra 	$L__BB0_30;
	mul.lo.s32 	%r33, %r56, %r3;
	@%p1 bra 	$L__BB0_23;
	setp.lt.s32 	%p23, %r61, 0;
	setp.ge.s32 	%p24, %r61, %r5;
	or.pred  	%p25, %p23, %p24;
	@%p25 bra 	$L__BB0_23;
	add.s32 	%r50, %r62, %r33;
	mul.wide.u32 	%rd56, %r50, 8;
	add.s64 	%rd57, %rd2, %rd56;
	ld.global.u64 	%rd58, [%rd57];
	add.s32 	%r51, %r61, %r15;
	mul.wide.s32 	%rd59, %r51, 8;
	add.s64 	%rd60, %rd1, %rd59;
	ld.global.u64 	%rd61, [%rd60];
	mad.lo.s64 	%rd88, %rd61, %rd58, %rd88;
$L__BB0_23:
	setp.eq.s32 	%p26, %r32, 1;
	@%p26 bra 	$L__BB0_30;
	cvt.u64.u32 	%rd62, %r33;
	cvt.u64.u32 	%rd63, %r62;
	add.s64 	%rd64, %rd63, %rd62;
	shl.b64 	%rd65, %rd64, 3;
	add.s64 	%rd19, %rd2, %rd65;
	cvt.s64.s32 	%rd66, %r15;
	cvt.s64.s32 	%rd67, %r61;
	add.s64 	%rd68, %rd67, %rd66;
	shl.b64 	%rd69, %rd68, 3;
	add.s64 	%rd20, %rd1, %rd69;
	@%p1 bra 	$L__BB0_27;
	setp.lt.s32 	%p27, %r61, -1;
	add.s32 	%r52, %r61, 1;
	setp.ge.s32 	%p28, %r52, %r5;
	or.pred  	%p29, %p27, %p28;
	@%p29 bra 	$L__BB0_27;
	ld.global.u64 	%rd70, [%rd19+8];
	ld.global.u64 	%rd71, [%rd20+8];
	mad.lo.s64 	%rd88, %rd71, %rd70, %rd88;
$L__BB0_27:
	setp.eq.s32 	%p30, %r32, 2;
	or.pred  	%p31, %p30, %p1;
	@%p31 bra 	$L__BB0_30;
	add.s32 	%r53, %r61, 2;
	setp.lt.s32 	%p32, %r61, -2;
	setp.ge.s32 	%p33, %r53, %r5;
	or.pred  	%p34, %p32, %p33;
	@%p34 bra 	$L__BB0_30;
	ld.global.u64 	%rd72, [%rd19+16];
	ld.global.u64 	%rd73, [%rd20+16];
	mad.lo.s64 	%rd88, %rd73, %rd72, %rd88;
$L__BB0_30:
	add.s32 	%r56, %r56, 1;
	add.s32 	%r55, %r12, 1;
	setp.lt.s32 	%p35, %r56, %r3;
	setp.lt.s32 	%p36, %r12, %r39;
	and.pred  	%p37, %p35, %p36;
	@%p37 bra 	$L__BB0_3;
$L__BB0_31:
	ld.param.u64 	%rd77, [_Z7dkernelPlS_S_PiS0_S0__param_2];
	cvta.to.global.u64 	%rd74, %rd77;
	mad.lo.s32 	%r54, %r5, %r1, %r2;
	mul.wide.s32 	%rd75, %r54, 8;
	add.s64 	%rd76, %rd74, %rd75;
	st.global.u64 	[%rd76], %rd88;
	ret;

}


// ===== COMPILED SASS (sm_100) =====

	.target	sm_100

	.elftype	@"ET_EXEC"


//--------------------- .note.nv.tkinfo           --------------------------
	.section	.note.nv.tkinfo,"",@"SHT_NOTE"
	.sectionflags	@"SHF_NOTE_NV_TKINFO"
	.tkinfo
        /*0018*/ 	.word	0x00000002
        /*0030*/ 	.string	""
        /*0030*/ 	.string	"ptxas"
        /*0030*/ 	.string	"Cuda compilation tools, release 13.0, V13.0.88"
        /*0030*/ 	.string	"Build cuda_13.0.r13.0/compiler.36424714_0"
        /*0030*/ 	.string	"-arch sm_100 -m 64 "



//--------------------- .note.nv.cuinfo           --------------------------
	.section	.note.nv.cuinfo,"",@"SHT_NOTE"
	.sectionflags	@"SHF_NOTE_NV_CUINFO"
        /*0018*/ 	.short	0x0002
        /*001a*/ 	.short	0x0064
        /*001c*/ 	.short	0x0082
	.zero		2


//--------------------- .nv.info                  --------------------------
	.section	.nv.info,"",@"SHT_CUDA_INFO"
	.align	4


	//----- nvinfo : EIATTR_REGCOUNT
	.align		4
        /*0000*/ 	.byte	0x04, 0x2f
        /*0002*/ 	.short	(.L_1 - .L_0)
	.align		4
.L_0:
        /*0004*/ 	.word	index@(_Z7dkernelPlS_S_PiS0_S0_)
        /*0008*/ 	.word	0x0000001e


	//----- nvinfo : EIATTR_FRAME_SIZE
	.align		4
.L_1:
        /*000c*/ 	.byte	0x04, 0x11
        /*000e*/ 	.short	(.L_3 - .L_2)
	.align		4
.L_2:
        /*0010*/ 	.word	index@(_Z7dkernelPlS_S_PiS0_S0_)
        /*0014*/ 	.word	0x00000000


	//----- nvinfo : EIATTR_MIN_STACK_SIZE
	.align		4
.L_3:
        /*0018*/ 	.byte	0x04, 0x12
        /*001a*/ 	.short	(.L_5 - .L_4)
	.align		4
.L_4:
        /*001c*/ 	.word	index@(_Z7dkernelPlS_S_PiS0_S0_)
        /*0020*/ 	.word	0x00000000
.L_5:


//--------------------- .nv.compat                --------------------------
	.section	.nv.compat,"",@"SHT_CUDA_COMPAT_INFO"
	.align	4
        /*0000*/ 	.byte	0x02, 0x09, 0x00, 0x00, 0x02, 0x02, 0x01, 0x00, 0x02, 0x05, 0x05, 0x00, 0x03, 0x07, 0x01, 0x01
        /*0010*/ 	.byte	0x02, 0x03, 0x00, 0x00, 0x02, 0x06, 0x01, 0x00, 0x04, 0x0b, 0x08, 0x00, 0x09, 0x00, 0x00, 0x00
        /*0020*/ 	.byte	0x00, 0x00, 0x00, 0x00


//--------------------- .nv.info._Z7dkernelPlS_S_PiS0_S0_ --------------------------
	.section	.nv.info._Z7dkernelPlS_S_PiS0_S0_,"",@"SHT_CUDA_INFO"
	.sectionflags	@""
	.align	4


	//----- nvinfo : EIATTR_CUDA_API_VERSION
	.align		4
        /*0000*/ 	.byte	0x04, 0x37
        /*0002*/ 	.short	(.L_7 - .L_6)
.L_6:
        /*0004*/ 	.word	0x00000082


	//----- nvinfo : EIATTR_KPARAM_INFO
	.align		4
.L_7:
        /*0008*/ 	.byte	0x04, 0x17
        /*000a*/ 	.short	(.L_9 - .L_8)
.L_8:
        /*000c*/ 	.word	0x00000000
        /*0010*/ 	.short	0x0005
        /*0012*/ 	.short	0x0028
        /*0014*/ 	.byte	0x00, 0xf5, 0x21, 0x00


	//----- nvinfo : EIATTR_KPARAM_INFO
	.align		4
.L_9:
        /*0018*/ 	.byte	0x04, 0x17
        /*001a*/ 	.short	(.L_11 - .L_10)
.L_10:
        /*001c*/ 	.word	0x00000000
        /*0020*/ 	.short	0x0004
        /*0022*/ 	.short	0x0020
        /*0024*/ 	.byte	0x00, 0xf5, 0x21, 0x00


	//----- nvinfo : EIATTR_KPARAM_INFO
	.align		4
.L_11:
        /*0028*/ 	.byte	0x04, 0x17
        /*002a*/ 	.short	(.L_13 - .L_12)
.L_12:
        /*002c*/ 	.word	0x00000000
        /*0030*/ 	.short	0x0003
        /*0032*/ 	.short	0x0018
        /*0034*/ 	.byte	0x00, 0xf5, 0x21, 0x00


	//----- nvinfo : EIATTR_KPARAM_INFO
	.align		4
.L_13:
        /*0038*/ 	.byte	0x04, 0x17
        /*003a*/ 	.short	(.L_15 - .L_14)
.L_14:
        /*003c*/ 	.word	0x00000000
        /*0040*/ 	.short	0x0002
        /*0042*/ 	.short	0x0010
        /*0044*/ 	.byte	0x00, 0xf5, 0x21, 0x00


	//----- nvinfo : EIATTR_KPARAM_INFO
	.align		4
.L_15:
        /*0048*/ 	.byte	0x04, 0x17
        /*004a*/ 	.short	(.L_17 - .L_16)
.L_16:
        /*004c*/ 	.word	0x00000000
        /*0050*/ 	.short	0x0001
        /*0052*/ 	.short	0x0008
        /*0054*/ 	.byte	0x00, 0xf5, 0x21, 0x00


	//----- nvinfo : EIATTR_KPARAM_INFO
	.align		4
.L_17:
        /*0058*/ 	.byte	0x04, 0x17
        /*005a*/ 	.short	(.L_19 - .L_18)
.L_18:
        /*005c*/ 	.word	0x00000000
        /*0060*/ 	.short	0x0000
        /*0062*/ 	.short	0x0000
        /*0064*/ 	.byte	0x00, 0xf5, 0x21, 0x00


	//----- nvinfo : EIATTR_SPARSE_MMA_MASK
	.align		4
.L_19:
        /*0068*/ 	.byte	0x03, 0x50
        /*006a*/ 	.short	0x0000


	//----- nvinfo : EIATTR_MAXREG_COUNT
	.align		4
        /*006c*/ 	.byte	0x03, 0x1b
        /*006e*/ 	.short	0x00ff


	//----- nvinfo : EIATTR_MERCURY_ISA_VERSION
	.align		4
        /*0070*/ 	.byte	0x03, 0x5f
        /*0072*/ 	.short	0x0101


	//----- nvinfo : EIATTR_VRC_CTA_INIT_COUNT
	.align		4
        /*0074*/ 	.byte	0x02, 0x4a
	.zero		1
	.zero		1


	//----- nvinfo : EIATTR_EXIT_INSTR_OFFSETS
	.align		4
        /*0078*/ 	.byte	0x04, 0x1c
        /*007a*/ 	.short	(.L_21 - .L_20)


	//   ....[0]....
.L_20:
        /*007c*/ 	.word	0x00000c00


	//----- nvinfo : EIATTR_CRS_STACK_SIZE
	.align		4
.L_21:
        /*0080*/ 	.byte	0x04, 0x1e
        /*0082*/ 	.short	(.L_23 - .L_22)
.L_22:
        /*0084*/ 	.word	0x00000000


	//----- nvinfo : EIATTR_CBANK_PARAM_SIZE
	.align		4
.L_23:
        /*0088*/ 	.byte	0x03, 0x19
        /*008a*/ 	.short	0x0030


	//----- nvinfo : EIATTR_PARAM_CBANK
	.align		4
        /*008c*/ 	.byte	0x04, 0x0a
        /*008e*/ 	.short	(.L_25 - .L_24)
	.align		4
.L_24:
        /*0090*/ 	.word	index@(.nv.constant0._Z7dkernelPlS_S_PiS0_S0_)
        /*0094*/ 	.short	0x0380
        /*0096*/ 	.short	0x0030


	//----- nvinfo : EIATTR_SW_WAR
	.align		4
.L_25:
        /*0098*/ 	.byte	0x04, 0x36
        /*009a*/ 	.short	(.L_27 - .L_26)
.L_26:
        /*009c*/ 	.word	0x00000008
.L_27:


//--------------------- .nv.callgraph             --------------------------
	.section	.nv.callgraph,"",@"SHT_CUDA_CALLGRAPH"
	.align	4
	.sectionentsize	8
	.align		4
        /*0000*/ 	.word	0x00000000
	.align		4
        /*0004*/ 	.word	0xffffffff
	.align		4
        /*0008*/ 	.word	0x00000000
	.align		4
        /*000c*/ 	.word	0xfffffffe
	.align		4
        /*0010*/ 	.word	0x00000000
	.align		4
        /*0014*/ 	.word	0xfffffffd
	.align		4
        /*0018*/ 	.word	0x00000000
	.align		4
        /*001c*/ 	.word	0xfffffffc


//--------------------- .text._Z7dkernelPlS_S_PiS0_S0_ --------------------------
	.section	.text._Z7dkernelPlS_S_PiS0_S0_,"ax",@progbits
	.align	128
        .global         _Z7dkernelPlS_S_PiS0_S0_
        .type           _Z7dkernelPlS_S_PiS0_S0_,@function
        .size           _Z7dkernelPlS_S_PiS0_S0_,(.L_x_8 - _Z7dkernelPlS_S_PiS0_S0_)
        .other          _Z7dkernelPlS_S_PiS0_S0_,@"STO_CUDA_ENTRY STV_DEFAULT"
_Z7dkernelPlS_S_PiS0_S0_:
.text._Z7dkernelPlS_S_PiS0_S0_:
[----:B------:R-:W-:Y:S08]  /*0000*/  LDC R1, c[0x0][0x37c] ;  /* 0x0000df00ff017b82 */ /* 0x000ff00000000800 */
[----:B------:R-:W0:Y:S01]  /*0010*/  LDC.64 R2, c[0x0][0x3a8] ;  /* 0x0000ea00ff027b82 */ /* 0x000e220000000a00 */
[----:B------:R-:W0:Y:S07]  /*0020*/  LDCU.64 UR6, c[0x0][0x358] ;  /* 0x00006b00ff0677ac */ /* 0x000e2e0008000a00 */
[----:B------:R-:W1:Y:S01]  /*0030*/  LDC.64 R8, c[0x0][0x3a0] ;  /* 0x0000e800ff087b82 */ /* 0x000e620000000a00 */
[----:B0-----:R0:W2:Y:S04]  /*0040*/  LDG.E R7, desc[UR6][R2.64] ;  /* 0x0000000602077981 */ /* 0x0010a8000c1e1900 */
[----:B-1----:R1:W5:Y:S03]  /*0050*/  LDG.E R6, desc[UR6][R8.64] ;  /* 0x0000000608067981 */ /* 0x002366000c1e1900 */
[----:B------:R-:W3:Y:S01]  /*0060*/  S2UR UR5, SR_CTAID.X ;  /* 0x00000000000579c3 */ /* 0x000ee20000002500 */
[----:B0-----:R-:W-:Y:S01]  /*0070*/  IMAD.MOV.U32 R3, RZ, RZ, RZ ;  /* 0x000000ffff037224 */ /* 0x001fe200078e00ff */
[----:B------:R-:W0:Y:S01]  /*0080*/  S2R R5, SR_TID.X ;  /* 0x0000000000057919 */ /* 0x000e220000002100 */
[----:B--2---:R-:W-:-:S04]  /*0090*/  LEA.HI R0, R7, R7, RZ, 0x1 ;  /* 0x0000000707007211 */ /* 0x004fc800078f08ff */
[----:B------:R-:W-:-:S04]  /*00a0*/  SHF.R.S32.HI R0, RZ, 0x1, R0 ;  /* 0x00000001ff007819 */ /* 0x000fc80000011400 */
[C---:B---3--:R-:W-:Y:S01]  /*00b0*/  IADD3 R27, PT, PT, -R0.reuse, UR5, RZ ;  /* 0x00000005001b7c10 */ /* 0x048fe2000fffe1ff */
[----:B------:R-:W-:-:S05]  /*00c0*/  VIADD R4, R0, UR5 ;  /* 0x0000000500047c36 */ /* 0x000fca0008000000 */
[----:B------:R-:W-:Y:S01]  /*00d0*/  ISETP.GT.AND P0, PT, R27, R4, PT ;  /* 0x000000041b00720c */ /* 0x000fe20003f04270 */
[----:B------:R-:W-:-:S03]  /*00e0*/  IMAD.MOV.U32 R4, RZ, RZ, RZ ;  /* 0x000000ffff047224 */ /* 0x000fc600078e00ff */
[----:B------:R-:W-:-:S13]  /*00f0*/  ISETP.LT.OR P0, PT, R7, 0x1, P0 ;  /* 0x000000010700780c */ /* 0x000fda0000701670 */
[----:B01----:R-:W-:Y:S05]  /*0100*/  @P0 BRA `(.L_x_0) ;  /* 0x0000000800a80947 */ /* 0x003fea0003800000 */
[----:B------:R-:W-:-:S04]  /*0110*/  IADD3 R9, PT, PT, -R0, RZ, RZ ;  /* 0x000000ff00097210 */ /* 0x000fc80007ffe1ff */
[----:B------:R-:W-:-:S13]  /*0120*/  ISETP.GE.AND P0, PT, R0, R9, PT ;  /* 0x000000090000720c */ /* 0x000fda0003f06270 */
[----:B------:R-:W-:Y:S05]  /*0130*/  @!P0 BRA `(.L_x_0) ;  /* 0x00000008009c8947 */ /* 0x000fea0003800000 */
[----:B------:R-:W0:Y:S02]  /*0140*/  LDC.64 R8, c[0x0][0x398] ;  /* 0x0000e600ff087b82 */ /* 0x000e240000000a00 */
[----:B0-----:R0:W5:Y:S01]  /*0150*/  LDG.E R2, desc[UR6][R8.64] ;  /* 0x0000000608027981 */ /* 0x001162000c1e1900 */
[----:B------:R-:W-:Y:S01]  /*0160*/  VIADD R3, R7, 0xffffffff ;  /* 0xffffffff07037836 */ /* 0x000fe20000000000 */
[----:B------:R-:W-:Y:S01]  /*0170*/  UMOV UR4, URZ ;  /* 0x000000ff00047c82 */ /* 0x000fe20008000000 */
[----:B------:R-:W-:-:S03]  /*0180*/  IMAD.MOV.U32 R4, RZ, RZ, RZ ;  /* 0x000000ffff047224 */ /* 0x000fc600078e00ff */
[----:B------:R-:W-:Y:S01]  /*0190*/  VIADDMNMX.U32 R0, R0, R0, R3, PT ;  /* 0x0000000000007246 */ /* 0x000fe20003800003 */
[----:B------:R-:W-:-:S07]  /*01a0*/  IMAD.MOV.U32 R3, RZ, RZ, RZ ;  /* 0x000000ffff037224 */ /* 0x000fce00078e00ff */
.L_x_6:
[----:B------:R-:W-:Y:S01]  /*01b0*/  ISETP.GE.U32.AND P1, PT, R0, 0x3, PT ;  /* 0x000000030000780c */ /* 0x000fe20003f26070 */
[----:B------:R-:W-:Y:S01]  /*01c0*/  IMAD.MOV.U32 R10, RZ, RZ, RZ ;  /* 0x000000ffff0a7224 */ /* 0x000fe200078e00ff */
[----:B0-----:R-:W-:Y:S02]  /*01d0*/  LEA.HI R8, R7, R7, RZ, 0x1 ;  /* 0x0000000707087211 */ /* 0x001fe400078f08ff */
[C---:B-----5:R-:W-:Y:S02]  /*01e0*/  ISETP.GE.AND P0, PT, R27.reuse, R2, PT ;  /* 0x000000021b00720c */ /* 0x060fe40003f06270 */
[----:B------:R-:W-:Y:S02]  /*01f0*/  SHF.R.S32.HI R8, RZ, 0x1, R8 ;  /* 0x00000001ff087819 */ /* 0x000fe40000011408 */
[----:B------:R-:W-:Y:S02]  /*0200*/  ISETP.LT.OR P0, PT, R27, RZ, P0 ;  /* 0x000000ff1b00720c */ /* 0x000fe40000701670 */
[----:B------:R-:W-:Y:S01]  /*0210*/  IADD3 R11, PT, PT, -R8, R5, RZ ;  /* 0x00000005080b7210 */ /* 0x000fe20007ffe1ff */
[----:B------:R-:W-:-:S02]  /*0220*/  IMAD R8, R6, R27, RZ ;  /* 0x0000001b06087224 */ /* 0x000fc400078e02ff */
[----:B------:R-:W-:Y:S08]  /*0230*/  @!P1 BRA `(.L_x_1) ;  /* 0x0000000400389947 */ /* 0x000ff00003800000 */
[----:B------:R-:W-:Y:S01]  /*0240*/  VIADD R9, R0, 0x1 ;  /* 0x0000000100097836 */ /* 0x000fe20000000000 */
[----:B------:R-:W-:Y:S01]  /*0250*/  IADD3 R20, PT, PT, R11, R8, RZ ;  /* 0x000000080b147210 */ /* 0x000fe20007ffe0ff */
[----:B------:R-:W-:Y:S01]  /*0260*/  IMAD R21, R7, UR4, RZ ;  /* 0x0000000407157c24 */ /* 0x000fe2000f8e02ff */
[----:B------:R-:W0:Y:S02]  /*0270*/  LDCU.64 UR8, c[0x0][0x380] ;  /* 0x00007000ff0877ac */ /* 0x000e240008000a00 */
[----:B------:R-:W-:Y:S01]  /*0280*/  LOP3.LUT R22, R9, 0xfffffffc, RZ, 0xc0, !PT ;  /* 0xfffffffc09167812 */ /* 0x000fe200078ec0ff */
[----:B------:R-:W-:-:S04]  /*0290*/  VIADD R9, R11, 0x1 ;  /* 0x000000010b097836 */ /* 0x000fc80000000000 */
[----:B------:R-:W-:-:S07]  /*02a0*/  IMAD.MOV R22, RZ, RZ, -R22 ;  /* 0x000000ffff167224 */ /* 0x000fce00078e0a16 */
.L_x_2:
[----:B------:R-:W-:Y:S01]  /*02b0*/  VIADD R23, R9, 0xffffffff ;  /* 0xffffffff09177836 */ /* 0x000fe20000000000 */
[----:B------:R-:W1:Y:S04]  /*02c0*/  LDC.64 R14, c[0x0][0x388] ;  /* 0x0000e200ff0e7b82 */ /* 0x000e680000000a00 */
[----:B------:R-:W-:-:S04]  /*02d0*/  ISETP.GE.AND P1, PT, R23, R6, PT ;  /* 0x000000061700720c */ /* 0x000fc80003f26270 */
[----:B------:R-:W2:Y:S01]  /*02e0*/  LDC.64 R10, c[0x0][0x380] ;  /* 0x0000e000ff0a7b82 */ /* 0x000ea20000000a00 */
[----:B------:R-:W-:-:S04]  /*02f0*/  ISETP.LT.OR P1, PT, R23, RZ, P1 ;  /* 0x000000ff1700720c */ /* 0x000fc80000f21670 */
[----:B------:R-:W-:-:S03]  /*0300*/  PLOP3.LUT P2, PT, P0, P1, PT, 0xf8, 0x8f ;  /* 0x00000000008f781c */ /* 0x000fc60000743f70 */
[----:B------:R-:W3:Y:S10]  /*0310*/  LDC.64 R12, c[0x0][0x388] ;  /* 0x0000e200ff0c7b82 */ /* 0x000ef40000000a00 */
[----:B-1----:R-:W-:-:S04]  /*0320*/  @!P2 IMAD.WIDE.U32 R14, R21, 0x8, R14 ;  /* 0x00000008150ea825 */ /* 0x002fc800078e000e */
[----:B--2---:R-:W-:Y:S02]  /*0330*/  @!P2 IMAD.WIDE R10, R20, 0x8, R10 ;  /* 0x00000008140aa825 */ /* 0x004fe400078e020a */
[----:B------:R-:W2:Y:S04]  /*0340*/  @!P2 LDG.E.64 R14, desc[UR6][R14.64] ;  /* 0x000000060e0ea981 */ /* 0x000ea8000c1e1b00 */
[----:B------:R-:W2:Y:S01]  /*0350*/  @!P2 LDG.E.64 R10, desc[UR6][R10.64] ;  /* 0x000000060a0aa981 */ /* 0x000ea2000c1e1b00 */
[----:B------:R-:W-:Y:S01]  /*0360*/  ISETP.GE.AND P1, PT, R9, R6, PT ;  /* 0x000000060900720c */ /* 0x000fe20003f26270 */
[----:B------:R-:W-:Y:S01]  /*0370*/  @!P2 IMAD.MOV.U32 R16, RZ, RZ, R4 ;  /* 0x000000ffff10a224 */ /* 0x000fe200078e0004 */
[----:B------:R-:W-:Y:S01]  /*0380*/  @!P2 MOV R17, R3 ;  /* 0x000000030011a202 */ /* 0x000fe20000000f00 */
[----:B---3--:R-:W-:Y:S01]  /*0390*/  IMAD.WIDE.U32 R12, R21, 0x8, R12 ;  /* 0x00000008150c7825 */ /* 0x008fe200078e000c */
[----:B------:R-:W-:-:S02]  /*03a0*/  ISETP.LT.OR P1, PT, R23, -0x1, P1 ;  /* 0xffffffff1700780c */ /* 0x000fc40000f21670 */
[----:B------:R-:W-:Y:S02]  /*03b0*/  SHF.R.S32.HI R19, RZ, 0x1f, R23 ;  /* 0x0000001fff137819 */ /* 0x000fe40000011417 */
[C---:B------:R-:W-:Y:S02]  /*03c0*/  IADD3 R18, P3, PT, R8.reuse, R23, RZ ;  /* 0x0000001708127210 */ /* 0x040fe40007f7e0ff */
[----:B------:R-:W-:Y:S02]  /*03d0*/  PLOP3.LUT P1, PT, P0, P1, PT, 0xf8, 0x8f ;  /* 0x00000000008f781c */ /* 0x000fe40000723f70 */
[----:B------:R-:W-:Y:S01]  /*03e0*/  LEA.HI.X.SX32 R19, R8, R19, 0x1, P3 ;  /* 0x0000001308137211 */ /* 0x000fe200018f0eff */
[----:B--2---:R-:W-:Y:S02]  /*03f0*/  @!P2 IMAD R25, R11, R14, RZ ;  /* 0x0000000e0b19a224 */ /* 0x004fe400078e02ff */
[----:B------:R-:W-:-:S04]  /*0400*/  @!P2 IMAD.WIDE.U32 R16, R14, R10, R16 ;  /* 0x0000000a0e10a225 */ /* 0x000fc800078e0010 */
[----:B------:R-:W-:Y:S01]  /*0410*/  @!P2 IMAD R25, R15, R10, R25 ;  /* 0x0000000a0f19a224 */ /* 0x000fe200078e0219 */
[----:B0-----:R-:W-:-:S04]  /*0420*/  LEA R10, P3, R18, UR8, 0x3 ;  /* 0x00000008120a7c11 */ /* 0x001fc8000f8618ff */
[----:B------:R-:W-:Y:S02]  /*0430*/  LEA.HI.X R11, R18, UR9, R19, 0x3, P3 ;  /* 0x00000009120b7c11 */ /* 0x000fe400098f1c13 */
[----:B------:R-:W2:Y:S04]  /*0440*/  @!P1 LDG.E.64 R18, desc[UR6][R12.64+0x8] ;  /* 0x000008060c129981 */ /* 0x000ea8000c1e1b00 */
[----:B------:R-:W2:Y:S01]  /*0450*/  @!P1 LDG.E.64 R14, desc[UR6][R10.64+0x8] ;  /* 0x000008060a0e9981 */ /* 0x000ea2000c1e1b00 */
[----:B------:R-:W-:Y:S02]  /*0460*/  @!P2 IMAD.MOV.U32 R4, RZ, RZ, R16 ;  /* 0x000000ffff04a224 */ /* 0x000fe400078e0010 */
[----:B------:R-:W-:-:S03]  /*0470*/  @!P2 IMAD.IADD R3, R17, 0x1, R25 ;  /* 0x000000011103a824 */ /* 0x000fc600078e0219 */
[----:B------:R-:W-:Y:S01]  /*0480*/  @!P1 MOV R16, R4 ;  /* 0x0000000400109202 */ /* 0x000fe20000000f00 */
[----:B------:R-:W-:Y:S02]  /*0490*/  @!P1 IMAD.MOV.U32 R17, RZ, RZ, R3 ;  /* 0x000000ffff119224 */ /* 0x000fe400078e0003 */
[----:B--2---:R-:W-:-:S04]  /*04a0*/  @!P1 IMAD R25, R15, R18, RZ ;  /* 0x000000120f199224 */ /* 0x004fc800078e02ff */
[-C--:B------:R-:W-:Y:S02]  /*04b0*/  @!P1 IMAD R25, R19, R14.reuse, R25 ;  /* 0x0000000e13199224 */ /* 0x080fe400078e0219 */
[----:B------:R-:W-:-:S04]  /*04c0*/  @!P1 IMAD.WIDE.U32 R14, R18, R14, R16 ;  /* 0x0000000e120e9225 */ /* 0x000fc800078e0010 */
[----:B------:R-:W-:-:S05]  /*04d0*/  VIADD R17, R9, 0x1 ;  /* 0x0000000109117836 */ /* 0x000fca0000000000 */
[----:B------:R-:W-:-:S04]  /*04e0*/  ISETP.GE.AND P2, PT, R17, R6, PT ;  /* 0x000000061100720c */ /* 0x000fc80003f46270 */
[----:B------:R-:W-:-:S04]  /*04f0*/  ISETP.LT.OR P2, PT, R23, -0x2, P2 ;  /* 0xfffffffe1700780c */ /* 0x000fc80001741670 */
[----:B------:R-:W-:-:S13]  /*0500*/  PLOP3.LUT P2, PT, P0, P2, PT, 0xf8, 0x8f ;  /* 0x00000000008f781c */ /* 0x000fda0000745f70 */
[----:B------:R-:W2:Y:S04]  /*0510*/  @!P2 LDG.E.64 R16, desc[UR6][R12.64+0x10] ;  /* 0x000010060c10a981 */ /* 0x000ea8000c1e1b00 */
[----:B------:R-:W2:Y:S01]  /*0520*/  @!P2 LDG.E.64 R18, desc[UR6][R10.64+0x10] ;  /* 0x000010060a12a981 */ /* 0x000ea2000c1e1b00 */
[----:B------:R-:W-:Y:S01]  /*0530*/  @!P1 IADD3 R3, PT, PT, R15, R25, RZ ;  /* 0x000000190f039210 */ /* 0x000fe20007ffe0ff */
[----:B------:R-:W-:-:S03]  /*0540*/  @!P1 IMAD.MOV.U32 R4, RZ, RZ, R14 ;  /* 0x000000ffff049224 */ /* 0x000fc600078e000e */
        /* <DEDUP_REMOVED lines=11> */
[----:B------:R-:W-:Y:S01]  /*0600*/  VIADD R22, R22, 0x4 ;  /* 0x0000000416167836 */ /* 0x000fe20000000000 */
[----:B------:R-:W-:Y:S01]  /*0610*/  @!P2 MOV R4, R16 ;  /* 0x000000100004a202 */ /* 0x000fe20000000f00 */
[----:B------:R-:W-:Y:S01]  /*0620*/  @!P2 IMAD.IADD R3, R17, 0x1, R19 ;  /* 0x000000011103a824 */ /* 0x000fe200078e0213 */
[----:B------:R-:W-:Y:S01]  /*0630*/  IADD3 R9, PT, PT, R9, 0x4, RZ ;  /* 0x0000000409097810 */ /* 0x000fe20007ffe0ff */
[----:B------:R-:W-:Y:S01]  /*0640*/  VIADD R20, R20, 0x4 ;  /* 0x0000000414147836 */ /* 0x000fe20000000000 */
[----:B------:R-:W-:Y:S01]  /*0650*/  ISETP.NE.AND P2, PT, R22, RZ, PT ;  /* 0x000000ff1600720c */ /* 0x000fe20003f45270 */
[----:B------:R-:W-:-:S02]  /*0660*/  @!P1 IMAD.MOV.U32 R14, RZ, RZ, R4 ;  /* 0x000000ffff0e9224 */ /* 0x000fc400078e0004 */
[----:B------:R-:W-:Y:S02]  /*0670*/  VIADD R21, R21, 0x4 ;  /* 0x0000000415157836 */ /* 0x000fe40000000000 */
[----:B--2---:R-:W-:-:S04]  /*0680*/  @!P1 IMAD R15, R11, R12, RZ ;  /* 0x0000000c0b0f9224 */ /* 0x004fc800078e02ff */
[----:B------:R-:W-:Y:S01]  /*0690*/  @!P1 IMAD R17, R13, R10, R15 ;  /* 0x0000000a0d119224 */ /* 0x000fe200078e020f */
[----:B------:R-:W-:-:S03]  /*06a0*/  @!P1 MOV R15, R3 ;  /* 0x00000003000f9202 */ /* 0x000fc60000000f00 */
[----:B------:R-:W-:-:S04]  /*06b0*/  @!P1 IMAD.WIDE.U32 R14, R12, R10, R14 ;  /* 0x0000000a0c0e9225 */ /* 0x000fc800078e000e */
[----:B------:R-:W-:Y:S02]  /*06c0*/  @!P1 IMAD.IADD R3, R15, 0x1, R17 ;  /* 0x000000010f039824 */ /* 0x000fe400078e0211 */
[----:B------:R-:W-:Y:S01]  /*06d0*/  @!P1 IMAD.MOV.U32 R4, RZ, RZ, R14 ;  /* 0x000000ffff049224 */ /* 0x000fe200078e000e */
[----:B------:R-:W-:Y:S06]  /*06e0*/  @P2 BRA `(.L_x_2) ;  /* 0xfffffff800f02947 */ /* 0x000fec000383ffff */
[----:B------:R-:W-:Y:S01]  /*06f0*/  IADD3 R10, PT, PT, R0, 0x1, RZ ;  /* 0x00000001000a7810 */ /* 0x000fe20007ffe0ff */
[----:B------:R-:W-:-:S03]  /*0700*/  VIADD R11, R9, 0xffffffff ;  /* 0xffffffff090b7836 */ /* 0x000fc60000000000 */
[----:B------:R-:W-:-:S07]  /*0710*/  LOP3.LUT R10, R10, 0xfffffffc, RZ, 0xc0, !PT ;  /* 0xfffffffc0a0a7812 */ /* 0x000fce00078ec0ff */
.L_x_1:
[----:B------:R-:W-:-:S05]  /*0720*/  VIADD R16, R0, 0x1 ;  /* 0x0000000100107836 */ /* 0x000fca0000000000 */
[----:B------:R-:W-:-:S13]  /*0730*/  LOP3.LUT P1, R16, R16, 0x3, RZ, 0xc0, !PT ;  /* 0x0000000310107812 */ /* 0x000fda000782c0ff */
[----:B------:R-:W-:Y:S05]  /*0740*/  @!P1 BRA `(.L_x_3) ;  /* 0x0000000000f89947 */ /* 0x000fea0003800000 */
[----:B------:R-:W-:Y:S01]  /*0750*/  ISETP.GE.AND P1, PT, R11, R6, PT ;  /* 0x000000060b00720c */ /* 0x000fe20003f26270 */
[----:B------:R-:W-:Y:S01]  /*0760*/  BSSY.RECONVERGENT B0, `(.L_x_4) ;  /* 0x0000015000007945 */ /* 0x000fe20003800200 */
[----:B------:R-:W-:Y:S01]  /*0770*/  ISETP.NE.AND P2, PT, R16, 0x1, PT ;  /* 0x000000011000780c */ /* 0x000fe20003f45270 */
[----:B------:R-:W-:Y:S01]  /*0780*/  IMAD R9, R7, UR4, RZ ;  /* 0x0000000407097c24 */ /* 0x000fe2000f8e02ff */
[----:B------:R-:W-:-:S04]  /*0790*/  ISETP.LT.OR P1, PT, R11, RZ, P1 ;  /* 0x000000ff0b00720c */ /* 0x000fc80000f21670 */
[----:B------:R-:W-:-:S13]  /*07a0*/  PLOP3.LUT P1, PT, P0, P1, PT, 0xf8, 0x8f ;  /* 0x00000000008f781c */ /* 0x000fda0000723f70 */
[----:B------:R-:W-:Y:S05]  /*07b0*/  @P1 BRA `(.L_x_5) ;  /* 0x00000000003c1947 */ /* 0x000fea0003800000 */
[----:B------:R-:W0:Y:S01]  /*07c0*/  LDC.64 R12, c[0x0][0x388] ;  /* 0x0000e200ff0c7b82 */ /* 0x000e220000000a00 */
[----:B------:R-:W-:Y:S01]  /*07d0*/  IADD3 R17, PT, PT, R9, R10, RZ ;  /* 0x0000000a09117210 */ /* 0x000fe20007ffe0ff */
[----:B------:R-:W-:-:S06]  /*07e0*/  IMAD.IADD R19, R8, 0x1, R11 ;  /* 0x0000000108137824 */ /* 0x000fcc00078e020b */
[----:B------:R-:W1:Y:S01]  /*07f0*/  LDC.64 R14, c[0x0][0x380] ;  /* 0x0000e000ff0e7b82 */ /* 0x000e620000000a00 */
[----:B0-----:R-:W-:-:S06]  /*0800*/  IMAD.WIDE.U32 R12, R17, 0x8, R12 ;  /* 0x00000008110c7825 */ /* 0x001fcc00078e000c */
[----:B------:R-:W2:Y:S01]  /*0810*/  LDG.E.64 R12, desc[UR6][R12.64] ;  /* 0x000000060c0c7981 */ /* 0x000ea2000c1e1b00 */
[----:B-1----:R-:W-:-:S06]  /*0820*/  IMAD.WIDE R14, R19, 0x8, R14 ;  /* 0x00000008130e7825 */ /* 0x002fcc00078e020e */
[----:B------:R-:W2:Y:S01]  /*0830*/  LDG.E.64 R14, desc[UR6][R14.64] ;  /* 0x000000060e0e7981 */ /* 0x000ea2000c1e1b00 */
[----:B------:R-:W-:Y:S01]  /*0840*/  MOV R19, R3 ;  /* 0x0000000300137202 */ /* 0x000fe20000000f00 */
[----:B------:R-:W-:Y:S02]  /*0850*/  IMAD.MOV.U32 R18, RZ, RZ, R4 ;  /* 0x000000ffff127224 */ /* 0x000fe400078e0004 */
[----:B--2---:R-:W-:Y:S02]  /*0860*/  IMAD R17, R15, R12, RZ ;  /* 0x0000000c0f117224 */ /* 0x004fe400078e02ff */
[----:B------:R-:W-:-:S04]  /*0870*/  IMAD.WIDE.U32 R18, R12, R14, R18 ;  /* 0x0000000e0c127225 */ /* 0x000fc800078e0012 */
[----:B------:R-:W-:Y:S02]  /*0880*/  IMAD R17, R13, R14, R17 ;  /* 0x0000000e0d117224 */ /* 0x000fe400078e0211 */
[----:B------:R-:W-:Y:S02]  /*0890*/  IMAD.MOV.U32 R4, RZ, RZ, R18 ;  /* 0x000000ffff047224 */ /* 0x000fe400078e0012 */
[----:B------:R-:W-:-:S07]  /*08a0*/  IMAD.IADD R3, R19, 0x1, R17 ;  /* 0x0000000113037824 */ /* 0x000fce00078e0211 */
.L_x_5:
[----:B------:R-:W-:Y:S05]  /*08b0*/  BSYNC.RECONVERGENT B0 ;  /* 0x0000000000007941 */ /* 0x000fea0003800200 */
.L_x_4:
[----:B------:R-:W-:Y:S05]  /*08c0*/  @!P2 BRA `(.L_x_3) ;  /* 0x000000000098a947 */ /* 0x000fea0003800000 */
[----:B------:R-:W0:Y:S01]  /*08d0*/  LDC.64 R12, c[0x0][0x380] ;  /* 0x0000e000ff0c7b82 */ /* 0x000e220000000a00 */
[----:B------:R-:W-:Y:S02]  /*08e0*/  IADD3 R17, PT, PT, R11, 0x1, RZ ;  /* 0x000000010b117810 */ /* 0x000fe40007ffe0ff */
[----:B------:R-:W-:Y:S01]  /*08f0*/  IADD3 R18, P4, PT, R9, R10, RZ ;  /* 0x0000000a09127210 */ /* 0x000fe20007f9e0ff */
[----:B------:R-:W-:Y:S01]  /*0900*/  VIADD R9, R11, 0x2 ;  /* 0x000000020b097836 */ /* 0x000fe20000000000 */
[----:B------:R-:W-:Y:S02]  /*0910*/  ISETP.GE.AND P3, PT, R17, R6, PT ;  /* 0x000000061100720c */ /* 0x000fe40003f66270 */
[----:B------:R-:W-:Y:S01]  /*0920*/  SHF.R.S32.HI R17, RZ, 0x1f, R11 ;  /* 0x0000001fff117819 */ /* 0x000fe2000001140b */
[----:B------:R-:W1:Y:S01]  /*0930*/  LDC.64 R14, c[0x0][0x388] ;  /* 0x0000e200ff0e7b82 */ /* 0x000e620000000a00 */
[----:B------:R-:W-:Y:S02]  /*0940*/  ISETP.LT.OR P3, PT, R11, -0x1, P3 ;  /* 0xffffffff0b00780c */ /* 0x000fe40001f61670 */
[----:B------:R-:W-:-:S02]  /*0950*/  IADD3 R10, P2, PT, R8, R11, RZ ;  /* 0x0000000b080a7210 */ /* 0x000fc40007f5e0ff */
[----:B------:R-:W-:Y:S02]  /*0960*/  PLOP3.LUT P3, PT, P0, P3, PT, 0xf8, 0x8f ;  /* 0x00000000008f781c */ /* 0x000fe40000767f70 */
[----:B------:R-:W-:Y:S01]  /*0970*/  LEA.HI.X.SX32 R17, R8, R17, 0x1, P2 ;  /* 0x0000001108117211 */ /* 0x000fe200010f0eff */
[----:B------:R-:W-:Y:S01]  /*0980*/  IMAD.X R8, RZ, RZ, RZ, P4 ;  /* 0x000000ffff087224 */ /* 0x000fe200020e06ff */
[----:B------:R-:W-:Y:S02]  /*0990*/  ISETP.EQ.OR P1, PT, R16, 0x2, P0 ;  /* 0x000000021000780c */ /* 0x000fe40000722670 */
[----:B------:R-:W-:-:S04]  /*09a0*/  ISETP.GE.AND P2, PT, R9, R6, PT ;  /* 0x000000060900720c */ /* 0x000fc80003f46270 */
[----:B------:R-:W-:Y:S02]  /*09b0*/  ISETP.LT.OR P2, PT, R11, -0x2, P2 ;  /* 0xfffffffe0b00780c */ /* 0x000fe40001741670 */
[C---:B0-----:R-:W-:Y:S02]  /*09c0*/  LEA R12, P4, R10.reuse, R12, 0x3 ;  /* 0x0000000c0a0c7211 */ /* 0x041fe400078818ff */
[----:B------:R-:W-:Y:S02]  /*09d0*/  PLOP3.LUT P1, PT, P1, P2, PT, 0xf8, 0x8f ;  /* 0x00000000008f781c */ /* 0x000fe40000f25f70 */
[----:B------:R-:W-:Y:S02]  /*09e0*/  LEA.HI.X R13, R10, R13, R17, 0x3, P4 ;  /* 0x0000000d0a0d7211 */ /* 0x000fe400020f1c11 */
[----:B-1----:R-:W-:-:S04]  /*09f0*/  LEA R14, P0, R18, R14, 0x3 ;  /* 0x0000000e120e7211 */ /* 0x002fc800078018ff */
[----:B------:R-:W-:Y:S02]  /*0a00*/  LEA.HI.X R15, R18, R15, R8, 0x3, P0 ;  /* 0x0000000f120f7211 */ /* 0x000fe400000f1c08 */
[----:B------:R-:W2:Y:S04]  /*0a10*/  @!P3 LDG.E.64 R8, desc[UR6][R12.64+0x8] ;  /* 0x000008060c08b981 */ /* 0x000ea8000c1e1b00 */
[----:B------:R-:W2:Y:S04]  /*0a20*/  @!P3 LDG.E.64 R10, desc[UR6][R14.64+0x8] ;  /* 0x000008060e0ab981 */ /* 0x000ea8000c1e1b00 */
[----:B------:R0:W3:Y:S04]  /*0a30*/  @!P1 LDG.E.64 R16, desc[UR6][R12.64+0x10] ;  /* 0x000010060c109981 */ /* 0x0000e8000c1e1b00 */
[----:B------:R-:W3:Y:S01]  /*0a40*/  @!P1 LDG.E.64 R18, desc[UR6][R14.64+0x10] ;  /* 0x000010060e129981 */ /* 0x000ee2000c1e1b00 */
[----:B0-----:R-:W-:Y:S01]  /*0a50*/  @!P3 MOV R12, R4 ;  /* 0x00000004000cb202 */ /* 0x001fe20000000f00 */
[----:B------:R-:W-:-:S02]  /*0a60*/  @!P3 IMAD.MOV.U32 R13, RZ, RZ, R3 ;  /* 0x000000ffff0db224 */ /* 0x000fc400078e0003 */
[----:B--2---:R-:W-:Y:S02]  /*0a70*/  @!P3 IMAD R9, R9, R10, RZ ;  /* 0x0000000a0909b224 */ /* 0x004fe400078e02ff */
[----:B------:R-:W-:-:S04]  /*0a80*/  @!P3 IMAD.WIDE.U32 R20, R10, R8, R12 ;  /* 0x000000080a14b225 */ /* 0x000fc800078e000c */
[----:B------:R-:W-:Y:S02]  /*0a90*/  @!P3 IMAD R9, R11, R8, R9 ;  /* 0x000000080b09b224 */ /* 0x000fe400078e0209 */
[----:B------:R-:W-:Y:S02]  /*0aa0*/  @!P3 IMAD.MOV.U32 R4, RZ, RZ, R20 ;  /* 0x000000ffff04b224 */ /* 0x000fe400078e0014 */
[----:B---3--:R-:W-:Y:S01]  /*0ab0*/  @!P1 IMAD R11, R17, R18, RZ ;  /* 0x00000012110b9224 */ /* 0x008fe200078e02ff */
[----:B------:R-:W-:Y:S01]  /*0ac0*/  @!P3 IADD3 R3, PT, PT, R21, R9, RZ ;  /* 0x000000091503b210 */ /* 0x000fe20007ffe0ff */
[----:B------:R-:W-:Y:S02]  /*0ad0*/  @!P1 IMAD.MOV.U32 R8, RZ, RZ, R4 ;  /* 0x000000ffff089224 */ /* 0x000fe400078e0004 */
[----:B------:R-:W-:Y:S02]  /*0ae0*/  @!P1 IMAD R11, R19, R16, R11 ;  /* 0x00000010130b9224 */ /* 0x000fe400078e020b */
[----:B------:R-:W-:-:S02]  /*0af0*/  @!P1 IMAD.MOV.U32 R9, RZ, RZ, R3 ;  /* 0x000000ffff099224 */ /* 0x000fc400078e0003 */
[----:B------:R-:W-:-:S04]  /*0b00*/  @!P1 IMAD.WIDE.U32 R16, R18, R16, R8 ;  /* 0x0000001012109225 */ /* 0x000fc800078e0008 */
[----:B------:R-:W-:Y:S01]  /*0b10*/  @!P1 IMAD.MOV.U32 R4, RZ, RZ, R16 ;  /* 0x000000ffff049224 */ /* 0x000fe200078e0010 */
[----:B------:R-:W-:-:S07]  /*0b20*/  @!P1 IADD3 R3, PT, PT, R17, R11, RZ ;  /* 0x0000000b11039210 */ /* 0x000fce0007ffe0ff */
.L_x_3:
[----:B------:R-:W-:Y:S01]  /*0b30*/  LEA.HI R8, R7, R7, RZ, 0x1 ;  /* 0x0000000707087211 */ /* 0x000fe200078f08ff */
[----:B------:R-:W-:-:S03]  /*0b40*/  UIADD3 UR4, UPT, UPT, UR4, 0x1, URZ ;  /* 0x0000000104047890 */ /* 0x000fc6000fffe0ff */
[----:B------:R-:W-:-:S03]  /*0b50*/  SHF.R.S32.HI R8, RZ, 0x1, R8 ;  /* 0x00000001ff087819 */ /* 0x000fc60000011408 */
[----:B------:R-:W-:Y:S02]  /*0b60*/  ISETP.LE.AND P0, PT, R7, UR4, PT ;  /* 0x0000000407007c0c */ /* 0x000fe4000bf03270 */
[----:B------:R-:W-:-:S05]  /*0b70*/  VIADD R8, R8, UR5 ;  /* 0x0000000508087c36 */ /* 0x000fca0008000000 */
[C---:B------:R-:W-:Y:S02]  /*0b80*/  ISETP.LT.AND P1, PT, R27.reuse, R8, PT ;  /* 0x000000081b00720c */ /* 0x040fe40003f21270 */
[----:B------:R-:W-:-:S11]  /*0b90*/  IADD3 R27, PT, PT, R27, 0x1, RZ ;  /* 0x000000011b1b7810 */ /* 0x000fd60007ffe0ff */
[----:B------:R-:W-:Y:S05]  /*0ba0*/  @!P0 BRA P1, `(.L_x_6) ;  /* 0xfffffff400808947 */ /* 0x000fea000083ffff */
.L_x_0:
[----:B------:R-:W0:Y:S01]  /*0bb0*/  LDC.64 R8, c[0x0][0x390] ;  /* 0x0000e400ff087b82 */ /* 0x000e220000000a00 */
[----:B-----5:R-:W-:Y:S02]  /*0bc0*/  IMAD R7, R6, UR5, R5 ;  /* 0x0000000506077c24 */ /* 0x020fe4000f8e0205 */
[----:B------:R-:W-:Y:S02]  /*0bd0*/  IMAD.MOV.U32 R5, RZ, RZ, R3 ;  /* 0x000000ffff057224 */ /* 0x000fe400078e0003 */
[----:B0-----:R-:W-:-:S05]  /*0be0*/  IMAD.WIDE R6, R7, 0x8, R8 ;  /* 0x0000000807067825 */ /* 0x001fca00078e0208 */
[----:B------:R-:W-:Y:S01]  /*0bf0*/  STG.E.64 desc[UR6][R6.64], R4 ;  /* 0x0000000406007986 */ /* 0x000fe2000c101b06 */
[----:B------:R-:W-:Y:S05]  /*0c00*/  EXIT ;  /* 0x000000000000794d */ /* 0x000fea0003800000 */
.L_x_7:
[----:B------:R-:W-:-:S00]  /*0c10*/  BRA `(.L_x_7) ;  /* 0xfffffffc00fc7947 */ /* 0x000fc0000383ffff */
[----:B------:R-:W-:-:S00]  /*0c20*/  NOP ;  /* 0x0000000000007918 */ /* 0x000fc00000000000 */
        /* <DEDUP_REMOVED lines=13> */
.L_x_8:


//--------------------- .nv.shared.reserved.0     --------------------------
	.section	.nv.shared.reserved.0,"aw",@nobits
	.weak		__nv_reservedSMEM_offset_0_alias
	.size		__nv_reservedSMEM_offset_0_alias, 0, 64
	.other		__nv_reservedSMEM_offset_0_alias,@"STO_CUDA_RESERVED_SHARED STV_DEFAULT"
__nv_reservedSMEM_offset_0_alias:
	.zero		0
	.zero		64


//--------------------- .nv.constant0._Z7dkernelPlS_S_PiS0_S0_ --------------------------
	.section	.nv.constant0._Z7dkernelPlS_S_PiS0_S0_,"a",@progbits
	.sectionflags	@""
	.align	4
.nv.constant0._Z7dkernelPlS_S_PiS0_S0_:
	.zero		944


//--------------------- SYMBOLS --------------------------

	.type		.nv.reservedSmem.offset0,@object
	.size		.nv.reservedSmem.offset0,0x4
